	.headerflags	@"EF_CUDA_TEXMODE_UNIFIED EF_CUDA_64BIT_ADDRESS EF_CUDA_ACCELERATORS EF_CUDA_SM90 EF_CUDA_VIRTUAL_SM(EF_CUDA_SM90)"
	.elftype	@"ET_EXEC"


//--------------------- .nv.info                  --------------------------
	.section	.nv.info,"",@"SHT_CUDA_INFO"
	.align	4


	//----- nvinfo : EIATTR_REGCOUNT
	.align		4
        /*0000*/ 	.byte	0x04, 0x2f
        /*0002*/ 	.short	(.L_3 - .L_2)
	.align		4
.L_2:
        /*0004*/ 	.word	index@(triton_poi_fused__native_batch_norm_legit_no_training_relu_32)
        /*0008*/ 	.word	0x00000013


	//----- nvinfo : EIATTR_MIN_STACK_SIZE
	.align		4
.L_3:
        /*000c*/ 	.byte	0x04, 0x12
        /*000e*/ 	.short	(.L_5 - .L_4)
	.align		4
.L_4:
        /*0010*/ 	.word	index@(triton_poi_fused__native_batch_norm_legit_no_training_relu_32)
        /*0014*/ 	.word	0x00000000


	//----- nvinfo : EIATTR_FRAME_SIZE
	.align		4
.L_5:
        /*0018*/ 	.byte	0x04, 0x11
        /*001a*/ 	.short	(.L_7 - .L_6)
	.align		4
.L_6:
        /*001c*/ 	.word	index@(triton_poi_fused__native_batch_norm_legit_no_training_relu_32)
        /*0020*/ 	.word	0x00000000


	//----- nvinfo : EIATTR_MIN_STACK_SIZE
	.align		4
.L_7:
        /*0024*/ 	.byte	0x04, 0x12
        /*0026*/ 	.short	(.L_9 - .L_8)
	.align		4
.L_8:
        /*0028*/ 	.word	index@(triton_poi_fused__native_batch_norm_legit_no_training_relu_32)
        /*002c*/ 	.word	0x00000000
.L_9:


//--------------------- .nv.info.triton_poi_fused__native_batch_norm_legit_no_training_relu_32 --------------------------
	.section	.nv.info.triton_poi_fused__native_batch_norm_legit_no_training_relu_32,"",@"SHT_CUDA_INFO"
	.sectionflags	@""
	.align	4


	//----- nvinfo : EIATTR_CUDA_API_VERSION
	.align		4
        /*0000*/ 	.byte	0x04, 0x37
        /*0002*/ 	.short	(.L_11 - .L_10)
.L_10:
        /*0004*/ 	.word	0x0000007c


	//----- nvinfo : EIATTR_KPARAM_INFO
	.align		4
.L_11:
        /*0008*/ 	.byte	0x04, 0x17
        /*000a*/ 	.short	(.L_13 - .L_12)
.L_12:
        /*000c*/ 	.word	0x00000000
        /*0010*/ 	.short	0x0006
        /*0012*/ 	.short	0x0030
        /*0014*/ 	.byte	0x00, 0xf0, 0x11, 0x00


	//----- nvinfo : EIATTR_KPARAM_INFO
	.align		4
.L_13:
        /*0018*/ 	.byte	0x04, 0x17
        /*001a*/ 	.short	(.L_15 - .L_14)
.L_14:
        /*001c*/ 	.word	0x00000000
        /*0020*/ 	.short	0x0005
        /*0022*/ 	.short	0x0028
        /*0024*/ 	.byte	0x00, 0xf4, 0x21, 0x00


	//----- nvinfo : EIATTR_KPARAM_INFO
	.align		4
.L_15:
        /*0028*/ 	.byte	0x04, 0x17
        /*002a*/ 	.short	(.L_17 - .L_16)
.L_16:
        /*002c*/ 	.word	0x00000000
        /*0030*/ 	.short	0x0004
        /*0032*/ 	.short	0x0020
        /*0034*/ 	.byte	0x00, 0xf4, 0x21, 0x00


	//----- nvinfo : EIATTR_KPARAM_INFO
	.align		4
.L_17:
        /*0038*/ 	.byte	0x04, 0x17
        /*003a*/ 	.short	(.L_19 - .L_18)
.L_18:
        /*003c*/ 	.word	0x00000000
        /*0040*/ 	.short	0x0003
        /*0042*/ 	.short	0x0018
        /*0044*/ 	.byte	0x00, 0xf4, 0x21, 0x00


	//----- nvinfo : EIATTR_KPARAM_INFO
	.align		4
.L_19:
        /*0048*/ 	.byte	0x04, 0x17
        /*004a*/ 	.short	(.L_21 - .L_20)
.L_20:
        /*004c*/ 	.word	0x00000000
        /*0050*/ 	.short	0x0002
        /*0052*/ 	.short	0x0010
        /*0054*/ 	.byte	0x00, 0xf4, 0x21, 0x00


	//----- nvinfo : EIATTR_KPARAM_INFO
	.align		4
.L_21:
        /*0058*/ 	.byte	0x04, 0x17
        /*005a*/ 	.short	(.L_23 - .L_22)
.L_22:
        /*005c*/ 	.word	0x00000000
        /*0060*/ 	.short	0x0001
        /*0062*/ 	.short	0x0008
        /*0064*/ 	.byte	0x00, 0xf4, 0x21, 0x00


	//----- nvinfo : EIATTR_KPARAM_INFO
	.align		4
.L_23:
        /*0068*/ 	.byte	0x04, 0x17
        /*006a*/ 	.short	(.L_25 - .L_24)
.L_24:
        /*006c*/ 	.word	0x00000000
        /*0070*/ 	.short	0x0000
        /*0072*/ 	.short	0x0000
        /*0074*/ 	.byte	0x00, 0xf4, 0x21, 0x00


	//----- nvinfo : EIATTR_SPARSE_MMA_MASK
	.align		4
.L_25:
        /*0078*/ 	.byte	0x03, 0x50
        /*007a*/ 	.short	0x0000


	//----- nvinfo : EIATTR_MAXREG_COUNT
	.align		4
        /*007c*/ 	.byte	0x03, 0x1b
        /*007e*/ 	.short	0x00ff


	//----- nvinfo : EIATTR_EXIT_INSTR_OFFSETS
	.align		4
        /*0080*/ 	.byte	0x04, 0x1c
        /*0082*/ 	.short	(.L_27 - .L_26)


	//   ....[0]....
.L_26:
        /*0084*/ 	.word	0x00000380


	//----- nvinfo : EIATTR_REQNTID
	.align		4
.L_27:
        /*0088*/ 	.byte	0x04, 0x10
        /*008a*/ 	.short	(.L_29 - .L_28)
.L_28:
        /*008c*/ 	.word	0x00000100
        /*0090*/ 	.word	0x00000001
        /*0094*/ 	.word	0x00000001


	//----- nvinfo : EIATTR_CBANK_PARAM_SIZE
	.align		4
.L_29:
        /*0098*/ 	.byte	0x03, 0x19
        /*009a*/ 	.short	0x0034


	//----- nvinfo : EIATTR_PARAM_CBANK
	.align		4
        /*009c*/ 	.byte	0x04, 0x0a
        /*009e*/ 	.short	(.L_31 - .L_30)
	.align		4
.L_30:
        /*00a0*/ 	.word	index@(.nv.constant0.triton_poi_fused__native_batch_norm_legit_no_training_relu_32)
        /*00a4*/ 	.short	0x0210
        /*00a6*/ 	.short	0x0034


	//----- nvinfo : EIATTR_SW_WAR
	.align		4
.L_31:
        /*00a8*/ 	.byte	0x04, 0x36
        /*00aa*/ 	.short	(.L_33 - .L_32)
.L_32:
        /*00ac*/ 	.word	0x00000008
.L_33:


//--------------------- .nv.callgraph             --------------------------
	.section	.nv.callgraph,"",@"SHT_CUDA_CALLGRAPH"
	.align	4
	.sectionentsize	8
	.align		4
        /*0000*/ 	.word	0x00000000
	.align		4
        /*0004*/ 	.word	0xffffffff
	.align		4
        /*0008*/ 	.word	0x00000000
	.align		4
        /*000c*/ 	.word	0xfffffffe
	.align		4
        /*0010*/ 	.word	0x00000000
	.align		4
        /*0014*/ 	.word	0xfffffffd
	.align		4
        /*0018*/ 	.word	0x00000000
	.align		4
        /*001c*/ 	.word	0xfffffffc


//--------------------- .nv.constant4             --------------------------
	.section	.nv.constant4,"a",@progbits
	.align	8
	.align		8
.nv.constant4:
        /*0000*/ 	.dword	_$_str
	.align		8
        /*0008*/ 	.dword	_$_str_$_2


//--------------------- .text.triton_poi_fused__native_batch_norm_legit_no_training_relu_32 --------------------------
	.section	.text.triton_poi_fused__native_batch_norm_legit_no_training_relu_32,"ax",@progbits
	.align	128
        .global         triton_poi_fused__native_batch_norm_legit_no_training_relu_32
        .type           triton_poi_fused__native_batch_norm_legit_no_training_relu_32,@function
        .size           triton_poi_fused__native_batch_norm_legit_no_training_relu_32,(.L_x_1 - triton_poi_fused__native_batch_norm_legit_no_training_relu_32)
        .other          triton_poi_fused__native_batch_norm_legit_no_training_relu_32,@"STO_CUDA_ENTRY STV_DEFAULT"
triton_poi_fused__native_batch_norm_legit_no_training_relu_32:
.text.triton_poi_fused__native_batch_norm_legit_no_training_relu_32:
[----:B------:R-:W-:Y:S01]  /*0000*/  LDC R1, c[0x0][0x28] ;  /* 0x00000a00ff017b82 */ /* 0x000fe20000000800 */
[----:B------:R-:W1:Y:S07]  /*0010*/  S2R R0, SR_TID.X ;  /* 0x0000000000007919 */ /* 0x000e6e0000002100 */
[----:B------:R-:W2:Y:S01]  /*0020*/  LDC.64 R8, c[0x0][0x220] ;  /* 0x00008800ff087b82 */ /* 0x000ea20000000a00 */
[----:B------:R-:W-:Y:S01]  /*0030*/  ULDC.64 UR4, c[0x0][0x208] ;  /* 0x0000820000047ab9 */ /* 0x000fe20000000a00 */
[----:B------:R-:W3:Y:S06]  /*0040*/  S2R R3, SR_CTAID.X ;  /* 0x0000000000037919 */ /* 0x000eec0000002500 */
[----:B------:R-:W4:Y:S08]  /*0050*/  LDC.64 R6, c[0x0][0x218] ;  /* 0x00008600ff067b82 */ /* 0x000f300000000a00 */
[----:B------:R-:W5:Y:S08]  /*0060*/  LDC.64 R10, c[0x0][0x228] ;  /* 0x00008a00ff0a7b82 */ /* 0x000f700000000a00 */
[----:B------:R-:W4:Y:S01]  /*0070*/  LDC.64 R12, c[0x0][0x230] ;  /* 0x00008c00ff0c7b82 */ /* 0x000f220000000a00 */
[----:B-1----:R-:W-:-:S04]  /*0080*/  SHF.L.U32 R0, R0, 0x1, RZ ;  /* 0x0000000100007819 */ /* 0x002fc800000006ff */
[----:B------:R-:W-:-:S04]  /*0090*/  LOP3.LUT R0, R0, 0x1fe, RZ, 0xc0, !PT ;  /* 0x000001fe00007812 */ /* 0x000fc800078ec0ff */
[----:B---3--:R-:W-:-:S05]  /*00a0*/  LEA R2, R3, R0, 0x9 ;  /* 0x0000000003027211 */ /* 0x008fca00078e48ff */
[----:B------:R-:W-:-:S05]  /*00b0*/  IMAD.HI R0, R2, 0x5397829d, RZ ;  /* 0x5397829d02007827 */ /* 0x000fca00078e02ff */
[----:B------:R-:W-:-:S04]  /*00c0*/  SHF.R.U32.HI R3, RZ, 0x1f, R0 ;  /* 0x0000001fff037819 */ /* 0x000fc80000011600 */
[----:B------:R-:W-:-:S04]  /*00d0*/  LEA.HI.SX32 R4, R0, R3, 0x1a ;  /* 0x0000000300047211 */ /* 0x000fc800078fd2ff */
[----:B------:R-:W-:-:S04]  /*00e0*/  SHF.R.S32.HI R5, RZ, 0x1f, R4 ;  /* 0x0000001fff057819 */ /* 0x000fc80000011404 */
[----:B------:R-:W-:-:S04]  /*00f0*/  LEA.HI R5, R5, R4, RZ, 0x8 ;  /* 0x0000000405057211 */ /* 0x000fc800078f40ff */
[----:B------:R-:W-:-:S04]  /*0100*/  LOP3.LUT R5, R5, 0xffffff00, RZ, 0xc0, !PT ;  /* 0xffffff0005057812 */ /* 0x000fc800078ec0ff */
[----:B------:R-:W-:Y:S02]  /*0110*/  IADD3 R15, R4, -R5, RZ ;  /* 0x80000005040f7210 */ /* 0x000fe40007ffe0ff */
[----:B------:R-:W1:Y:S03]  /*0120*/  LDC.64 R4, c[0x0][0x210] ;  /* 0x00008400ff047b82 */ /* 0x000e660000000a00 */
[----:B--2---:R-:W-:-:S06]  /*0130*/  IMAD.WIDE R8, R15, 0x4, R8 ;  /* 0x000000040f087825 */ /* 0x004fcc00078e0208 */
[----:B------:R-:W2:Y:S01]  /*0140*/  LDG.E.EL R8, desc[UR4][R8.64] ;  /* 0x0000000408087981 */ /* 0x000ea2000c2e1900 */
[----:B----4-:R-:W-:-:S05]  /*0150*/  IMAD.WIDE R6, R15, 0x4, R6 ;  /* 0x000000040f067825 */ /* 0x010fca00078e0206 */
[----:B------:R3:W4:Y:S01]  /*0160*/  LDG.E.EL R14, desc[UR4][R6.64] ;  /* 0x00000004060e7981 */ /* 0x000722000c2e1900 */
[----:B-1----:R-:W-:Y:S01]  /*0170*/  IMAD.WIDE R4, R2, 0x4, R4 ;  /* 0x0000000402047825 */ /* 0x002fe200078e0204 */
[----:B------:R-:W-:Y:S01]  /*0180*/  HFMA2.MMA R16, -RZ, RZ, 1.625, 0 ;  /* 0x3e800000ff107435 */ /* 0x000fe200000001ff */
[----:B---3--:R-:W1:Y:S04]  /*0190*/  LDC.64 R6, c[0x0][0x238] ;  /* 0x00008e00ff067b82 */ /* 0x008e680000000a00 */
[----:B------:R-:W4:Y:S01]  /*01a0*/  LDG.E.64 R4, desc[UR4][R4.64] ;  /* 0x0000000404047981 */ /* 0x000f22000c1e1b00 */
[----:B-----5:R-:W-:-:S04]  /*01b0*/  IMAD.WIDE R10, R15, 0x4, R10 ;  /* 0x000000040f0a7825 */ /* 0x020fc800078e020a */
[----:B0-----:R-:W-:Y:S02]  /*01c0*/  IMAD.WIDE R12, R15, 0x4, R12 ;  /* 0x000000040f0c7825 */ /* 0x001fe400078e020c */
[----:B------:R-:W3:Y:S04]  /*01d0*/  LDG.E.EL R10, desc[UR4][R10.64] ;  /* 0x000000040a0a7981 */ /* 0x000ee8000c2e1900 */
[----:B------:R-:W3:Y:S01]  /*01e0*/  LDG.E.EL R13, desc[UR4][R12.64] ;  /* 0x000000040c0d7981 */ /* 0x000ee2000c2e1900 */
[----:B------:R-:W-:-:S05]  /*01f0*/  LEA.HI.SX32 R3, R0, R3, 0x12 ;  /* 0x0000000300037211 */ /* 0x000fca00078f92ff */
[----:B------:R-:W-:-:S04]  /*0200*/  IMAD R2, R3, -0xc400, R2 ;  /* 0xffff3c0003027824 */ /* 0x000fc800078e0202 */
[----:B------:R-:W-:-:S04]  /*0210*/  IMAD R3, R3, 0x49800, R2 ;  /* 0x0004980003037824 */ /* 0x000fc800078e0202 */
[----:B-1----:R-:W-:-:S04]  /*0220*/  IMAD.WIDE R6, R3, 0x4, R6 ;  /* 0x0000000403067825 */ /* 0x002fc800078e0206 */
[----:B--2---:R-:W-:-:S04]  /*0230*/  FADD R8, R8, 0.0010000000474974513054 ;  /* 0x3a83126f08087421 */ /* 0x004fc80000000000 */
[----:B------:R-:W0:Y:S02]  /*0240*/  MUFU.SQRT R9, R8 ;  /* 0x0000000800097308 */ /* 0x000e240000002000 */
[C---:B0-----:R-:W-:Y:S02]  /*0250*/  FSETP.GT.AND P0, PT, R9.reuse, 8.50705917302346158658e+37, PT ;  /* 0x7e8000000900780b */ /* 0x041fe40003f04000 */
[----:B------:R-:W-:-:S11]  /*0260*/  FSETP.GEU.AND P1, PT, R9, 1.175494350822287508e-38, PT ;  /* 0x008000000900780b */ /* 0x000fd60003f2e000 */
[----:B------:R-:W-:-:S04]  /*0270*/  @P0 FMUL R9, R9, 0.25 ;  /* 0x3e80000009090820 */ /* 0x000fc80000400000 */
[----:B------:R-:W-:-:S06]  /*0280*/  @!P1 FMUL R9, R9, 16777216 ;  /* 0x4b80000009099820 */ /* 0x000fcc0000400000 */
[----:B------:R-:W0:Y:S01]  /*0290*/  MUFU.RCP R9, R9 ;  /* 0x0000000900097308 */ /* 0x000e220000001000 */
[----:B------:R-:W-:Y:S01]  /*02a0*/  FSEL R16, R16, 1, P0 ;  /* 0x3f80000010107808 */ /* 0x000fe20000000000 */
[----:B----4-:R-:W-:-:S04]  /*02b0*/  FADD R4, R4, -R14 ;  /* 0x8000000e04047221 */ /* 0x010fc80000000000 */
[----:B------:R-:W-:Y:S01]  /*02c0*/  @!P1 FMUL R16, R16, 16777216 ;  /* 0x4b80000010109820 */ /* 0x000fe20000400000 */
[----:B------:R-:W-:-:S03]  /*02d0*/  FADD R5, R5, -R14 ;  /* 0x8000000e05057221 */ /* 0x000fc60000000000 */
[----:B0-----:R-:W-:-:S04]  /*02e0*/  FMUL R16, R9, R16 ;  /* 0x0000001009107220 */ /* 0x001fc80000400000 */
[-C--:B------:R-:W-:Y:S01]  /*02f0*/  FMUL R4, R4, R16.reuse ;  /* 0x0000001004047220 */ /* 0x080fe20000400000 */
[----:B------:R-:W-:-:S03]  /*0300*/  FMUL R16, R5, R16 ;  /* 0x0000001005107220 */ /* 0x000fc60000400000 */
[C-C-:B---3--:R-:W-:Y:S01]  /*0310*/  FFMA R4, R10.reuse, R4, R13.reuse ;  /* 0x000000040a047223 */ /* 0x148fe2000000000d */
[----:B------:R-:W-:-:S04]  /*0320*/  FFMA R16, R10, R16, R13 ;  /* 0x000000100a107223 */ /* 0x000fc8000000000d */
[----:B------:R-:W-:Y:S02]  /*0330*/  FSETP.GEU.AND P0, PT, R4, RZ, PT ;  /* 0x000000ff0400720b */ /* 0x000fe40003f0e000 */
[----:B------:R-:W-:Y:S02]  /*0340*/  FSETP.GEU.AND P1, PT, R16, RZ, PT ;  /* 0x000000ff1000720b */ /* 0x000fe40003f2e000 */
[----:B------:R-:W-:Y:S02]  /*0350*/  FSEL R4, R4, RZ, P0 ;  /* 0x000000ff04047208 */ /* 0x000fe40000000000 */
[----:B------:R-:W-:-:S05]  /*0360*/  FSEL R5, R16, RZ, P1 ;  /* 0x000000ff10057208 */ /* 0x000fca0000800000 */
[----:B------:R-:W-:Y:S01]  /*0370*/  STG.E.64 desc[UR4][R6.64], R4 ;  /* 0x0000000406007986 */ /* 0x000fe2000c101b04 */
[----:B------:R-:W-:Y:S05]  /*0380*/  EXIT ;  /* 0x000000000000794d */ /* 0x000fea0003800000 */
.L_x_0:
[----:B------:R-:W-:-:S00]  /*0390*/  BRA `(.L_x_0) ;  /* 0xfffffffc00fc7947 */ /* 0x000fc0000383ffff */
[----:B------:R-:W-:-:S00]  /*03a0*/  NOP ;  /* 0x0000000000007918 */ /* 0x000fc00000000000 */
        /* <DEDUP_REMOVED lines=13> */
.L_x_1:


//--------------------- .nv.global.init           --------------------------
	.section	.nv.global.init,"aw",@progbits
.nv.global.init:
	.type		_$_str,@object
	.size		_$_str,(_$_str_$_2 - _$_str)
_$_str:
        /*0000*/ 	.byte	0x5f, 0x5f, 0x43, 0x55, 0x44, 0x41, 0x5f, 0x46, 0x54, 0x5a, 0x00
	.type		_$_str_$_2,@object
	.size		_$_str_$_2,(.L_1 - _$_str_$_2)
_$_str_$_2:
        /*000b*/ 	.byte	0x5f, 0x5f, 0x43, 0x55, 0x44, 0x41, 0x5f, 0x50, 0x52, 0x45, 0x43, 0x5f, 0x53, 0x51, 0x52, 0x54
        /*001b*/ 	.byte	0x00
.L_1:


//--------------------- .nv.constant0.triton_poi_fused__native_batch_norm_legit_no_training_relu_32 --------------------------
	.section	.nv.constant0.triton_poi_fused__native_batch_norm_legit_no_training_relu_32,"a",@progbits
	.sectionflags	@""
	.align	4
.nv.constant0.triton_poi_fused__native_batch_norm_legit_no_training_relu_32:
	.zero		580
